	.headerflags	@"EF_CUDA_TEXMODE_UNIFIED EF_CUDA_64BIT_ADDRESS EF_CUDA_ACCELERATORS EF_CUDA_SM90 EF_CUDA_VIRTUAL_SM(EF_CUDA_SM90)"
	.elftype	@"ET_EXEC"


//--------------------- .nv.info                  --------------------------
	.section	.nv.info,"",@"SHT_CUDA_INFO"
	.align	4


	//----- nvinfo : EIATTR_REGCOUNT
	.align		4
        /*0000*/ 	.byte	0x04, 0x2f
        /*0002*/ 	.short	(.L_1 - .L_0)
	.align		4
.L_0:
        /*0004*/ 	.word	index@(triton_poi_fused_add_15)
        /*0008*/ 	.word	0x0000000e


	//----- nvinfo : EIATTR_MIN_STACK_SIZE
	.align		4
.L_1:
        /*000c*/ 	.byte	0x04, 0x12
        /*000e*/ 	.short	(.L_3 - .L_2)
	.align		4
.L_2:
        /*0010*/ 	.word	index@(triton_poi_fused_add_15)
        /*0014*/ 	.word	0x00000000


	//----- nvinfo : EIATTR_FRAME_SIZE
	.align		4
.L_3:
        /*0018*/ 	.byte	0x04, 0x11
        /*001a*/ 	.short	(.L_5 - .L_4)
	.align		4
.L_4:
        /*001c*/ 	.word	index@(triton_poi_fused_add_15)
        /*0020*/ 	.word	0x00000000


	//----- nvinfo : EIATTR_MIN_STACK_SIZE
	.align		4
.L_5:
        /*0024*/ 	.byte	0x04, 0x12
        /*0026*/ 	.short	(.L_7 - .L_6)
	.align		4
.L_6:
        /*0028*/ 	.word	index@(triton_poi_fused_add_15)
        /*002c*/ 	.word	0x00000000
.L_7:


//--------------------- .nv.info.triton_poi_fused_add_15 --------------------------
	.section	.nv.info.triton_poi_fused_add_15,"",@"SHT_CUDA_INFO"
	.sectionflags	@""
	.align	4


	//----- nvinfo : EIATTR_CUDA_API_VERSION
	.align		4
        /*0000*/ 	.byte	0x04, 0x37
        /*0002*/ 	.short	(.L_9 - .L_8)
.L_8:
        /*0004*/ 	.word	0x0000007c


	//----- nvinfo : EIATTR_KPARAM_INFO
	.align		4
.L_9:
        /*0008*/ 	.byte	0x04, 0x17
        /*000a*/ 	.short	(.L_11 - .L_10)
.L_10:
        /*000c*/ 	.word	0x00000000
        /*0010*/ 	.short	0x0003
        /*0012*/ 	.short	0x0018
        /*0014*/ 	.byte	0x00, 0xf0, 0x11, 0x00


	//----- nvinfo : EIATTR_KPARAM_INFO
	.align		4
.L_11:
        /*0018*/ 	.byte	0x04, 0x17
        /*001a*/ 	.short	(.L_13 - .L_12)
.L_12:
        /*001c*/ 	.word	0x00000000
        /*0020*/ 	.short	0x0002
        /*0022*/ 	.short	0x0010
        /*0024*/ 	.byte	0x00, 0xf4, 0x21, 0x00


	//----- nvinfo : EIATTR_KPARAM_INFO
	.align		4
.L_13:
        /*0028*/ 	.byte	0x04, 0x17
        /*002a*/ 	.short	(.L_15 - .L_14)
.L_14:
        /*002c*/ 	.word	0x00000000
        /*0030*/ 	.short	0x0001
        /*0032*/ 	.short	0x0008
        /*0034*/ 	.byte	0x00, 0xf4, 0x21, 0x00


	//----- nvinfo : EIATTR_KPARAM_INFO
	.align		4
.L_15:
        /*0038*/ 	.byte	0x04, 0x17
        /*003a*/ 	.short	(.L_17 - .L_16)
.L_16:
        /*003c*/ 	.word	0x00000000
        /*0040*/ 	.short	0x0000
        /*0042*/ 	.short	0x0000
        /*0044*/ 	.byte	0x00, 0xf4, 0x21, 0x00


	//----- nvinfo : EIATTR_SPARSE_MMA_MASK
	.align		4
.L_17:
        /*0048*/ 	.byte	0x03, 0x50
        /*004a*/ 	.short	0x0000


	//----- nvinfo : EIATTR_MAXREG_COUNT
	.align		4
        /*004c*/ 	.byte	0x03, 0x1b
        /*004e*/ 	.short	0x00ff


	//----- nvinfo : EIATTR_EXIT_INSTR_OFFSETS
	.align		4
        /*0050*/ 	.byte	0x04, 0x1c
        /*0052*/ 	.short	(.L_19 - .L_18)


	//   ....[0]....
.L_18:
        /*0054*/ 	.word	0x000001a0


	//   ....[1]....
        /*0058*/ 	.word	0x000001c0


	//----- nvinfo : EIATTR_REQNTID
	.align		4
.L_19:
        /*005c*/ 	.byte	0x04, 0x10
        /*005e*/ 	.short	(.L_21 - .L_20)
.L_20:
        /*0060*/ 	.word	0x00000080
        /*0064*/ 	.word	0x00000001
        /*0068*/ 	.word	0x00000001


	//----- nvinfo : EIATTR_CBANK_PARAM_SIZE
	.align		4
.L_21:
        /*006c*/ 	.byte	0x03, 0x19
        /*006e*/ 	.short	0x001c


	//----- nvinfo : EIATTR_PARAM_CBANK
	.align		4
        /*0070*/ 	.byte	0x04, 0x0a
        /*0072*/ 	.short	(.L_23 - .L_22)
	.align		4
.L_22:
        /*0074*/ 	.word	index@(.nv.constant0.triton_poi_fused_add_15)
        /*0078*/ 	.short	0x0210
        /*007a*/ 	.short	0x001c


	//----- nvinfo : EIATTR_SW_WAR
	.align		4
.L_23:
        /*007c*/ 	.byte	0x04, 0x36
        /*007e*/ 	.short	(.L_25 - .L_24)
.L_24:
        /*0080*/ 	.word	0x00000008
.L_25:


//--------------------- .nv.callgraph             --------------------------
	.section	.nv.callgraph,"",@"SHT_CUDA_CALLGRAPH"
	.align	4
	.sectionentsize	8
	.align		4
        /*0000*/ 	.word	0x00000000
	.align		4
        /*0004*/ 	.word	0xffffffff
	.align		4
        /*0008*/ 	.word	0x00000000
	.align		4
        /*000c*/ 	.word	0xfffffffe
	.align		4
        /*0010*/ 	.word	0x00000000
	.align		4
        /*0014*/ 	.word	0xfffffffd
	.align		4
        /*0018*/ 	.word	0x00000000
	.align		4
        /*001c*/ 	.word	0xfffffffc


//--------------------- .text.triton_poi_fused_add_15 --------------------------
	.section	.text.triton_poi_fused_add_15,"ax",@progbits
	.align	128
        .global         triton_poi_fused_add_15
        .type           triton_poi_fused_add_15,@function
        .size           triton_poi_fused_add_15,(.L_x_1 - triton_poi_fused_add_15)
        .other          triton_poi_fused_add_15,@"STO_CUDA_ENTRY STV_DEFAULT"
triton_poi_fused_add_15:
.text.triton_poi_fused_add_15:
[----:B------:R-:W0:Y:S02]  /*0000*/  LDC R1, c[0x0][0x28] ;  /* 0x00000a00ff017b82 */ /* 0x000e240000000800 */
[----:B------:R-:W1:Y:S01]  /*0010*/  S2R R0, SR_TID.X ;  /* 0x0000000000007919 */ /* 0x000e620000002100 */
[----:B------:R-:W2:Y:S01]  /*0020*/  LDC.64 R6, c[0x0][0x220] ;  /* 0x00008800ff067b82 */ /* 0x000ea20000000a00 */
[----:B------:R-:W-:Y:S01]  /*0030*/  ULDC.64 UR4, c[0x0][0x208] ;  /* 0x0000820000047ab9 */ /* 0x000fe20000000a00 */
[----:B------:R-:W3:Y:S06]  /*0040*/  S2R R9, SR_CTAID.X ;  /* 0x0000000000097919 */ /* 0x000eec0000002500 */
[----:B------:R-:W4:Y:S08]  /*0050*/  LDC.64 R4, c[0x0][0x210] ;  /* 0x00008400ff047b82 */ /* 0x000f300000000a00 */
[----:B------:R-:W5:Y:S01]  /*0060*/  LDC.64 R2, c[0x0][0x218] ;  /* 0x00008600ff027b82 */ /* 0x000f620000000a00 */
[----:B-1----:R-:W-:-:S02]  /*0070*/  LOP3.LUT R0, R0, 0x7f, RZ, 0xc0, !PT ;  /* 0x0000007f00007812 */ /* 0x002fc400078ec0ff */
[----:B---3--:R-:W-:-:S03]  /*0080*/  SHF.R.S32.HI R8, RZ, 0x18, R9 ;  /* 0x00000018ff087819 */ /* 0x008fc60000011409 */
[----:B------:R-:W-:Y:S01]  /*0090*/  IMAD R9, R9, 0x80, R0 ;  /* 0x0000008009097824 */ /* 0x000fe200078e0200 */
[----:B------:R-:W-:Y:S01]  /*00a0*/  SGXT R0, R8, 0x1 ;  /* 0x000000010800781a */ /* 0x000fe20000000200 */
[----:B------:R-:W-:-:S03]  /*00b0*/  HFMA2.MMA R8, -RZ, RZ, 0, 0 ;  /* 0x00000000ff087435 */ /* 0x000fc600000001ff */
[C---:B------:R-:W-:Y:S01]  /*00c0*/  ISETP.GE.AND P0, PT, R9.reuse, 0x100, PT ;  /* 0x000001000900780c */ /* 0x040fe20003f06270 */
[----:B----4-:R-:W-:Y:S01]  /*00d0*/  IMAD.WIDE R4, R9, 0x4, R4 ;  /* 0x0000000409047825 */ /* 0x010fe200078e0204 */
[----:B------:R-:W-:-:S04]  /*00e0*/  LEA.HI R0, R0, R9, RZ, 0x2 ;  /* 0x0000000900007211 */ /* 0x000fc800078f10ff */
[----:B------:R-:W-:-:S04]  /*00f0*/  LOP3.LUT R0, R0, 0xfffffffc, RZ, 0xc0, !PT ;  /* 0xfffffffc00007812 */ /* 0x000fc800078ec0ff */
[----:B------:R-:W-:Y:S01]  /*0100*/  IADD3 R11, R9, -R0, RZ ;  /* 0x80000000090b7210 */ /* 0x000fe20007ffe0ff */
[----:B-----5:R-:W-:Y:S02]  /*0110*/  IMAD.WIDE R2, R9, 0x4, R2 ;  /* 0x0000000409027825 */ /* 0x020fe400078e0202 */
[----:B------:R-:W3:Y:S02]  /*0120*/  @!P0 LDG.E R8, desc[UR4][R4.64] ;  /* 0x0000000404088981 */ /* 0x000ee4000c1e1900 */
[----:B--2---:R-:W-:-:S04]  /*0130*/  IMAD.WIDE R6, R11, 0x4, R6 ;  /* 0x000000040b067825 */ /* 0x004fc800078e0206 */
[----:B------:R-:W-:Y:S02]  /*0140*/  IMAD.MOV.U32 R11, RZ, RZ, RZ ;  /* 0x000000ffff0b7224 */ /* 0x000fe400078e00ff */
[----:B------:R-:W-:-:S04]  /*0150*/  IMAD.MOV.U32 R0, RZ, RZ, RZ ;  /* 0x000000ffff007224 */ /* 0x000fc800078e00ff */
[----:B------:R-:W3:Y:S04]  /*0160*/  @!P0 LDG.E.EL R11, desc[UR4][R6.64] ;  /* 0x00000004060b8981 */ /* 0x000ee8000c2e1900 */
[----:B------:R-:W2:Y:S01]  /*0170*/  @!P0 LDG.E R0, desc[UR4][R2.64] ;  /* 0x0000000402008981 */ /* 0x000ea2000c1e1900 */
[----:B---3--:R-:W-:-:S04]  /*0180*/  FADD R11, R11, R8 ;  /* 0x000000080b0b7221 */ /* 0x008fc80000000000 */
[----:B--2---:R-:W-:Y:S01]  /*0190*/  FADD R11, R11, R0 ;  /* 0x000000000b0b7221 */ /* 0x004fe20000000000 */
[----:B------:R-:W-:Y:S06]  /*01a0*/  @P0 EXIT ;  /* 0x000000000000094d */ /* 0x000fec0003800000 */
[----:B------:R-:W-:Y:S01]  /*01b0*/  STG.E desc[UR4][R4.64], R11 ;  /* 0x0000000b04007986 */ /* 0x000fe2000c101904 */
[----:B------:R-:W-:Y:S05]  /*01c0*/  EXIT ;  /* 0x000000000000794d */ /* 0x000fea0003800000 */
.L_x_0:
[----:B------:R-:W-:-:S00]  /*01d0*/  BRA `(.L_x_0) ;  /* 0xfffffffc00fc7947 */ /* 0x000fc0000383ffff */
[----:B------:R-:W-:-:S00]  /*01e0*/  NOP ;  /* 0x0000000000007918 */ /* 0x000fc00000000000 */
        /* <DEDUP_REMOVED lines=9> */
.L_x_1:


//--------------------- .nv.constant0.triton_poi_fused_add_15 --------------------------
	.section	.nv.constant0.triton_poi_fused_add_15,"a",@progbits
	.sectionflags	@""
	.align	4
.nv.constant0.triton_poi_fused_add_15:
	.zero		556
